	.headerflags	@"EF_CUDA_TEXMODE_UNIFIED EF_CUDA_64BIT_ADDRESS EF_CUDA_ACCELERATORS EF_CUDA_SM90 EF_CUDA_VIRTUAL_SM(EF_CUDA_SM90)"
	.elftype	@"ET_EXEC"


//--------------------- .nv.info                  --------------------------
	.section	.nv.info,"",@"SHT_CUDA_INFO"
	.align	4


	//----- nvinfo : EIATTR_REGCOUNT
	.align		4
        /*0000*/ 	.byte	0x04, 0x2f
        /*0002*/ 	.short	(.L_1 - .L_0)
	.align		4
.L_0:
        /*0004*/ 	.word	index@(triton_poi_fused_add_convolution_mul_18)
        /*0008*/ 	.word	0x0000002a


	//----- nvinfo : EIATTR_MIN_STACK_SIZE
	.align		4
.L_1:
        /*000c*/ 	.byte	0x04, 0x12
        /*000e*/ 	.short	(.L_3 - .L_2)
	.align		4
.L_2:
        /*0010*/ 	.word	index@(triton_poi_fused_add_convolution_mul_18)
        /*0014*/ 	.word	0x00000000


	//----- nvinfo : EIATTR_FRAME_SIZE
	.align		4
.L_3:
        /*0018*/ 	.byte	0x04, 0x11
        /*001a*/ 	.short	(.L_5 - .L_4)
	.align		4
.L_4:
        /*001c*/ 	.word	index@(triton_poi_fused_add_convolution_mul_18)
        /*0020*/ 	.word	0x00000000


	//----- nvinfo : EIATTR_MIN_STACK_SIZE
	.align		4
.L_5:
        /*0024*/ 	.byte	0x04, 0x12
        /*0026*/ 	.short	(.L_7 - .L_6)
	.align		4
.L_6:
        /*0028*/ 	.word	index@(triton_poi_fused_add_convolution_mul_18)
        /*002c*/ 	.word	0x00000000
.L_7:


//--------------------- .nv.info.triton_poi_fused_add_convolution_mul_18 --------------------------
	.section	.nv.info.triton_poi_fused_add_convolution_mul_18,"",@"SHT_CUDA_INFO"
	.sectionflags	@""
	.align	4


	//----- nvinfo : EIATTR_CUDA_API_VERSION
	.align		4
        /*0000*/ 	.byte	0x04, 0x37
        /*0002*/ 	.short	(.L_9 - .L_8)
.L_8:
        /*0004*/ 	.word	0x0000007c


	//----- nvinfo : EIATTR_KPARAM_INFO
	.align		4
.L_9:
        /*0008*/ 	.byte	0x04, 0x17
        /*000a*/ 	.short	(.L_11 - .L_10)
.L_10:
        /*000c*/ 	.word	0x00000000
        /*0010*/ 	.short	0x0009
        /*0012*/ 	.short	0x0044
        /*0014*/ 	.byte	0x00, 0xf0, 0x11, 0x00


	//----- nvinfo : EIATTR_KPARAM_INFO
	.align		4
.L_11:
        /*0018*/ 	.byte	0x04, 0x17
        /*001a*/ 	.short	(.L_13 - .L_12)
.L_12:
        /*001c*/ 	.word	0x00000000
        /*0020*/ 	.short	0x0008
        /*0022*/ 	.short	0x0040
        /*0024*/ 	.byte	0x00, 0xf0, 0x11, 0x00


	//----- nvinfo : EIATTR_KPARAM_INFO
	.align		4
.L_13:
        /*0028*/ 	.byte	0x04, 0x17
        /*002a*/ 	.short	(.L_15 - .L_14)
.L_14:
        /*002c*/ 	.word	0x00000000
        /*0030*/ 	.short	0x0007
        /*0032*/ 	.short	0x0038
        /*0034*/ 	.byte	0x00, 0xf4, 0x21, 0x00


	//----- nvinfo : EIATTR_KPARAM_INFO
	.align		4
.L_15:
        /*0038*/ 	.byte	0x04, 0x17
        /*003a*/ 	.short	(.L_17 - .L_16)
.L_16:
        /*003c*/ 	.word	0x00000000
        /*0040*/ 	.short	0x0006
        /*0042*/ 	.short	0x0030
        /*0044*/ 	.byte	0x00, 0xf4, 0x21, 0x00


	//----- nvinfo : EIATTR_KPARAM_INFO
	.align		4
.L_17:
        /*0048*/ 	.byte	0x04, 0x17
        /*004a*/ 	.short	(.L_19 - .L_18)
.L_18:
        /*004c*/ 	.word	0x00000000
        /*0050*/ 	.short	0x0005
        /*0052*/ 	.short	0x0028
        /*0054*/ 	.byte	0x00, 0xf4, 0x21, 0x00


	//----- nvinfo : EIATTR_KPARAM_INFO
	.align		4
.L_19:
        /*0058*/ 	.byte	0x04, 0x17
        /*005a*/ 	.short	(.L_21 - .L_20)
.L_20:
        /*005c*/ 	.word	0x00000000
        /*0060*/ 	.short	0x0004
        /*0062*/ 	.short	0x0020
        /*0064*/ 	.byte	0x00, 0xf4, 0x21, 0x00


	//----- nvinfo : EIATTR_KPARAM_INFO
	.align		4
.L_21:
        /*0068*/ 	.byte	0x04, 0x17
        /*006a*/ 	.short	(.L_23 - .L_22)
.L_22:
        /*006c*/ 	.word	0x00000000
        /*0070*/ 	.short	0x0003
        /*0072*/ 	.short	0x0018
        /*0074*/ 	.byte	0x00, 0xf4, 0x21, 0x00


	//----- nvinfo : EIATTR_KPARAM_INFO
	.align		4
.L_23:
        /*0078*/ 	.byte	0x04, 0x17
        /*007a*/ 	.short	(.L_25 - .L_24)
.L_24:
        /*007c*/ 	.word	0x00000000
        /*0080*/ 	.short	0x0002
        /*0082*/ 	.short	0x0010
        /*0084*/ 	.byte	0x00, 0xf4, 0x21, 0x00


	//----- nvinfo : EIATTR_KPARAM_INFO
	.align		4
.L_25:
        /*0088*/ 	.byte	0x04, 0x17
        /*008a*/ 	.short	(.L_27 - .L_26)
.L_26:
        /*008c*/ 	.word	0x00000000
        /*0090*/ 	.short	0x0001
        /*0092*/ 	.short	0x0008
        /*0094*/ 	.byte	0x00, 0xf4, 0x21, 0x00


	//----- nvinfo : EIATTR_KPARAM_INFO
	.align		4
.L_27:
        /*0098*/ 	.byte	0x04, 0x17
        /*009a*/ 	.short	(.L_29 - .L_28)
.L_28:
        /*009c*/ 	.word	0x00000000
        /*00a0*/ 	.short	0x0000
        /*00a2*/ 	.short	0x0000
        /*00a4*/ 	.byte	0x00, 0xf4, 0x21, 0x00


	//----- nvinfo : EIATTR_SPARSE_MMA_MASK
	.align		4
.L_29:
        /*00a8*/ 	.byte	0x03, 0x50
        /*00aa*/ 	.short	0x0000


	//----- nvinfo : EIATTR_MAXREG_COUNT
	.align		4
        /*00ac*/ 	.byte	0x03, 0x1b
        /*00ae*/ 	.short	0x00ff


	//----- nvinfo : EIATTR_EXIT_INSTR_OFFSETS
	.align		4
        /*00b0*/ 	.byte	0x04, 0x1c
        /*00b2*/ 	.short	(.L_31 - .L_30)


	//   ....[0]....
.L_30:
        /*00b4*/ 	.word	0x00000970


	//   ....[1]....
        /*00b8*/ 	.word	0x000009c0


	//----- nvinfo : EIATTR_REQNTID
	.align		4
.L_31:
        /*00bc*/ 	.byte	0x04, 0x10
        /*00be*/ 	.short	(.L_33 - .L_32)
.L_32:
        /*00c0*/ 	.word	0x00000080
        /*00c4*/ 	.word	0x00000001
        /*00c8*/ 	.word	0x00000001


	//----- nvinfo : EIATTR_CBANK_PARAM_SIZE
	.align		4
.L_33:
        /*00cc*/ 	.byte	0x03, 0x19
        /*00ce*/ 	.short	0x0048


	//----- nvinfo : EIATTR_PARAM_CBANK
	.align		4
        /*00d0*/ 	.byte	0x04, 0x0a
        /*00d2*/ 	.short	(.L_35 - .L_34)
	.align		4
.L_34:
        /*00d4*/ 	.word	index@(.nv.constant0.triton_poi_fused_add_convolution_mul_18)
        /*00d8*/ 	.short	0x0210
        /*00da*/ 	.short	0x0048


	//----- nvinfo : EIATTR_SW_WAR
	.align		4
.L_35:
        /*00dc*/ 	.byte	0x04, 0x36
        /*00de*/ 	.short	(.L_37 - .L_36)
.L_36:
        /*00e0*/ 	.word	0x00000008
.L_37:


//--------------------- .nv.callgraph             --------------------------
	.section	.nv.callgraph,"",@"SHT_CUDA_CALLGRAPH"
	.align	4
	.sectionentsize	8
	.align		4
        /*0000*/ 	.word	0x00000000
	.align		4
        /*0004*/ 	.word	0xffffffff
	.align		4
        /*0008*/ 	.word	0x00000000
	.align		4
        /*000c*/ 	.word	0xfffffffe
	.align		4
        /*0010*/ 	.word	0x00000000
	.align		4
        /*0014*/ 	.word	0xfffffffd
	.align		4
        /*0018*/ 	.word	0x00000000
	.align		4
        /*001c*/ 	.word	0xfffffffc


//--------------------- .text.triton_poi_fused_add_convolution_mul_18 --------------------------
	.section	.text.triton_poi_fused_add_convolution_mul_18,"ax",@progbits
	.sectionflags	@"SHF_BARRIERS=1"
	.align	128
        .global         triton_poi_fused_add_convolution_mul_18
        .type           triton_poi_fused_add_convolution_mul_18,@function
        .size           triton_poi_fused_add_convolution_mul_18,(.L_x_1 - triton_poi_fused_add_convolution_mul_18)
        .other          triton_poi_fused_add_convolution_mul_18,@"STO_CUDA_ENTRY STV_DEFAULT"
triton_poi_fused_add_convolution_mul_18:
.text.triton_poi_fused_add_convolution_mul_18:
[----:B------:R-:W0:Y:S01]  /*0000*/  LDC R1, c[0x0][0x28] ;  /* 0x00000a00ff017b82 */ /* 0x000e220000000800 */
[----:B------:R-:W1:Y:S07]  /*0010*/  S2R R0, SR_TID.X ;  /* 0x0000000000007919 */ /* 0x000e6e0000002100 */
[----:B------:R-:W2:Y:S01]  /*0020*/  LDC.64 R22, c[0x0][0x228] ;  /* 0x00008a00ff167b82 */ /* 0x000ea20000000a00 */
[----:B------:R-:W-:Y:S02]  /*0030*/  CS2R R8, SRZ ;  /* 0x0000000000087805 */ /* 0x000fe4000001ff00 */
[----:B------:R-:W-:Y:S01]  /*0040*/  CS2R R10, SRZ ;  /* 0x00000000000a7805 */ /* 0x000fe2000001ff00 */
[----:B------:R-:W3:Y:S01]  /*0050*/  S2R R2, SR_CTAID.X ;  /* 0x0000000000027919 */ /* 0x000ee20000002500 */
[----:B------:R-:W-:-:S02]  /*0060*/  CS2R R4, SRZ ;  /* 0x0000000000047805 */ /* 0x000fc4000001ff00 */
[----:B------:R-:W-:Y:S02]  /*0070*/  CS2R R6, SRZ ;  /* 0x0000000000067805 */ /* 0x000fe4000001ff00 */
[----:B------:R-:W-:Y:S01]  /*0080*/  CS2R R16, SRZ ;  /* 0x0000000000107805 */ /* 0x000fe2000001ff00 */
[----:B------:R-:W4:Y:S01]  /*0090*/  S2R R3, SR_CTAID.Y ;  /* 0x0000000000037919 */ /* 0x000f220000002600 */
[----:B------:R-:W5:Y:S01]  /*00a0*/  LDC.64 R28, c[0x0][0x220] ;  /* 0x00008800ff1c7b82 */ /* 0x000f620000000a00 */
[----:B------:R-:W-:Y:S01]  /*00b0*/  CS2R R12, SRZ ;  /* 0x00000000000c7805 */ /* 0x000fe2000001ff00 */
[----:B------:R-:W-:-:S06]  /*00c0*/  ULDC.64 UR6, c[0x0][0x208] ;  /* 0x0000820000067ab9 */ /* 0x000fcc0000000a00 */
[----:B------:R-:W2:Y:S08]  /*00d0*/  LDC.64 R20, c[0x0][0x230] ;  /* 0x00008c00ff147b82 */ /* 0x000eb00000000a00 */
[----:B------:R-:W2:Y:S01]  /*00e0*/  LDC.64 R36, c[0x0][0x210] ;  /* 0x00008400ff247b82 */ /* 0x000ea20000000a00 */
[----:B-1----:R-:W-:Y:S01]  /*00f0*/  IMAD.SHL.U32 R33, R0, 0x4, RZ ;  /* 0x0000000400217824 */ /* 0x002fe200078e00ff */
[----:B------:R-:W-:Y:S01]  /*0100*/  SHF.R.U32.HI R0, RZ, 0x3, R0 ;  /* 0x00000003ff007819 */ /* 0x000fe20000011600 */
[----:B---3--:R-:W-:-:S03]  /*0110*/  IMAD.SHL.U32 R2, R2, 0x20, RZ ;  /* 0x0000002002027824 */ /* 0x008fc600078e00ff */
[----:B------:R-:W-:Y:S02]  /*0120*/  SGXT.U32 R0, R0, 0x4 ;  /* 0x000000040000781a */ /* 0x000fe40000000000 */
[----:B----4-:R-:W-:Y:S02]  /*0130*/  SHF.L.U32 R34, R3, 0x5, RZ ;  /* 0x0000000503227819 */ /* 0x010fe400000006ff */
[----:B------:R-:W-:Y:S02]  /*0140*/  LOP3.LUT R32, R2, 0x1c, R33, 0xf8, !PT ;  /* 0x0000001c02207812 */ /* 0x000fe400078ef821 */
[----:B------:R-:W-:Y:S02]  /*0150*/  LOP3.LUT R15, R34, R0, RZ, 0xfc, !PT ;  /* 0x00000000220f7212 */ /* 0x000fe400078efcff */
[----:B------:R-:W-:Y:S01]  /*0160*/  LOP3.LUT R19, R34, 0x10, R0, 0xfe, !PT ;  /* 0x0000001022137812 */ /* 0x000fe200078efe00 */
[C---:B-----5:R-:W-:Y:S01]  /*0170*/  IMAD.WIDE R28, R32.reuse, 0x4, R28 ;  /* 0x00000004201c7825 */ /* 0x060fe200078e021c */
[----:B------:R-:W-:-:S03]  /*0180*/  ISETP.GE.AND P0, PT, R32, 0x80, PT ;  /* 0x000000802000780c */ /* 0x000fc60003f06270 */
[--C-:B------:R-:W-:Y:S01]  /*0190*/  IMAD R38, R15, 0x80, R32.reuse ;  /* 0x000000800f267824 */ /* 0x100fe200078e0220 */
[----:B------:R-:W-:Y:S01]  /*01a0*/  CS2R R14, SRZ ;  /* 0x00000000000e7805 */ /* 0x000fe2000001ff00 */
[----:B------:R-:W-:Y:S01]  /*01b0*/  IMAD R26, R19, 0x80, R32 ;  /* 0x00000080131a7824 */ /* 0x000fe200078e0220 */
[----:B------:R-:W-:Y:S01]  /*01c0*/  CS2R R18, SRZ ;  /* 0x0000000000127805 */ /* 0x000fe2000001ff00 */
[----:B--2---:R-:W-:-:S04]  /*01d0*/  IMAD.WIDE R24, R38, 0x4, R22 ;  /* 0x0000000426187825 */ /* 0x004fc800078e0216 */
[----:B0-----:R-:W-:Y:S02]  /*01e0*/  IMAD.WIDE R20, R32, 0x4, R20 ;  /* 0x0000000420147825 */ /* 0x001fe400078e0214 */
[----:B------:R-:W2:Y:S02]  /*01f0*/  @!P0 LDG.E.EL.128 R8, desc[UR6][R28.64] ;  /* 0x000000061c088981 */ /* 0x000ea4000c2e1d00 */
[----:B------:R-:W-:Y:S02]  /*0200*/  IMAD.WIDE R22, R26, 0x4, R22 ;  /* 0x000000041a167825 */ /* 0x000fe400078e0216 */
[----:B------:R0:W2:Y:S04]  /*0210*/  @!P0 LDG.E.EL.128 R4, desc[UR6][R24.64] ;  /* 0x0000000618048981 */ /* 0x0000a8000c2e1d00 */
[----:B------:R1:W2:Y:S04]  /*0220*/  @!P0 LDG.E.EL.128 R12, desc[UR6][R20.64] ;  /* 0x00000006140c8981 */ /* 0x0002a8000c2e1d00 */
[----:B------:R3:W4:Y:S01]  /*0230*/  @!P0 LDG.E.EL.128 R16, desc[UR6][R22.64] ;  /* 0x0000000616108981 */ /* 0x000722000c2e1d00 */
[----:B0-----:R-:W0:Y:S01]  /*0240*/  LDC.64 R24, c[0x0][0x218] ;  /* 0x00008600ff187b82 */ /* 0x001e220000000a00 */
[----:B-1----:R-:W-:-:S02]  /*0250*/  CS2R R20, SRZ ;  /* 0x0000000000147805 */ /* 0x002fc4000001ff00 */
[----:B---3--:R-:W-:Y:S01]  /*0260*/  CS2R R22, SRZ ;  /* 0x0000000000167805 */ /* 0x008fe2000001ff00 */
[--C-:B------:R-:W-:Y:S01]  /*0270*/  IMAD.WIDE R38, R38, 0x4, R36.reuse ;  /* 0x0000000426267825 */ /* 0x100fe200078e0224 */
[----:B------:R-:W-:Y:S02]  /*0280*/  CS2R R28, SRZ ;  /* 0x00000000001c7805 */ /* 0x000fe4000001ff00 */
[----:B------:R-:W-:Y:S01]  /*0290*/  CS2R R30, SRZ ;  /* 0x00000000001e7805 */ /* 0x000fe2000001ff00 */
[----:B------:R-:W-:Y:S01]  /*02a0*/  IMAD.WIDE R36, R26, 0x4, R36 ;  /* 0x000000041a247825 */ /* 0x000fe200078e0224 */
[----:B------:R-:W-:-:S04]  /*02b0*/  CS2R R26, SRZ ;  /* 0x00000000001a7805 */ /* 0x000fc8000001ff00 */
[----:B------:R-:W3:Y:S01]  /*02c0*/  @!P0 LDG.E.EL.128 R28, desc[UR6][R36.64] ;  /* 0x00000006241c8981 */ /* 0x000ee2000c2e1d00 */
[----:B0-----:R-:W-:-:S05]  /*02d0*/  IMAD.WIDE R24, R32, 0x4, R24 ;  /* 0x0000000420187825 */ /* 0x001fca00078e0218 */
[----:B------:R0:W3:Y:S02]  /*02e0*/  @!P0 LDG.E.EL.128 R20, desc[UR6][R24.64] ;  /* 0x0000000618148981 */ /* 0x0000e4000c2e1d00 */
[----:B0-----:R-:W-:-:S06]  /*02f0*/  CS2R R24, SRZ ;  /* 0x0000000000187805 */ /* 0x001fcc000001ff00 */
[----:B------:R-:W5:Y:S01]  /*0300*/  @!P0 LDG.E.EL.128 R24, desc[UR6][R38.64] ;  /* 0x0000000626188981 */ /* 0x000f62000c2e1d00 */
[-CC-:B--2---:R-:W-:Y:S01]  /*0310*/  FFMA R4, R4, R8.reuse, R12.reuse ;  /* 0x0000000804047223 */ /* 0x184fe2000000000c */
[-CC-:B------:R-:W-:Y:S01]  /*0320*/  FFMA R5, R5, R9.reuse, R13.reuse ;  /* 0x0000000905057223 */ /* 0x180fe2000000000d */
[----:B----4-:R-:W-:Y:S01]  /*0330*/  FFMA R16, R16, R8, R12 ;  /* 0x0000000810107223 */ /* 0x010fe2000000000c */
[----:B------:R-:W-:Y:S02]  /*0340*/  FFMA R17, R17, R9, R13 ;  /* 0x0000000911117223 */ /* 0x000fe4000000000d */
[----:B------:R-:W0:Y:S01]  /*0350*/  LDC.64 R12, c[0x0][0x238] ;  /* 0x00008e00ff0c7b82 */ /* 0x000e220000000a00 */
[-CC-:B------:R-:W-:Y:S01]  /*0360*/  FFMA R6, R6, R10.reuse, R14.reuse ;  /* 0x0000000a06067223 */ /* 0x180fe2000000000e */
[----:B------:R-:W-:Y:S01]  /*0370*/  FFMA R18, R18, R10, R14 ;  /* 0x0000000a12127223 */ /* 0x000fe2000000000e */
[-CC-:B------:R-:W-:Y:S01]  /*0380*/  FFMA R7, R7, R11.reuse, R15.reuse ;  /* 0x0000000b07077223 */ /* 0x180fe2000000000f */
[----:B------:R-:W-:Y:S01]  /*0390*/  FFMA R19, R19, R11, R15 ;  /* 0x0000000b13137223 */ /* 0x000fe2000000000f */
[----:B------:R-:W-:-:S02]  /*03a0*/  CS2R R8, SRZ ;  /* 0x0000000000087805 */ /* 0x000fc4000001ff00 */
[----:B------:R-:W-:Y:S01]  /*03b0*/  CS2R R10, SRZ ;  /* 0x00000000000a7805 */ /* 0x000fe2000001ff00 */
[----:B0-----:R-:W-:-:S05]  /*03c0*/  IMAD.WIDE R12, R32, 0x4, R12 ;  /* 0x00000004200c7825 */ /* 0x001fca00078e020c */
[----:B------:R0:W2:Y:S02]  /*03d0*/  @!P0 LDG.E.EL.128 R8, desc[UR6][R12.64] ;  /* 0x000000060c088981 */ /* 0x0000a4000c2e1d00 */
[----:B0-----:R-:W0:Y:S01]  /*03e0*/  LDC.64 R12, c[0x0][0x240] ;  /* 0x00009000ff0c7b82 */ /* 0x001e220000000a00 */
[C---:B---3--:R-:W-:Y:S01]  /*03f0*/  FADD R28, R20.reuse, R28 ;  /* 0x0000001c141c7221 */ /* 0x048fe20000000000 */
[C---:B------:R-:W-:Y:S01]  /*0400*/  FADD R29, R21.reuse, R29 ;  /* 0x0000001d151d7221 */ /* 0x040fe20000000000 */
[----:B------:R-:W-:Y:S01]  /*0410*/  CS2R R14, SRZ ;  /* 0x00000000000e7805 */ /* 0x000fe2000001ff00 */
[----:B-----5:R-:W-:Y:S01]  /*0420*/  FADD R24, R20, R24 ;  /* 0x0000001814187221 */ /* 0x020fe20000000000 */
[----:B------:R-:W-:Y:S01]  /*0430*/  FADD R25, R21, R25 ;  /* 0x0000001915197221 */ /* 0x000fe20000000000 */
[----:B0-----:R-:W-:Y:S01]  /*0440*/  IMAD.WIDE R20, R32, 0x4, R12 ;  /* 0x0000000420147825 */ /* 0x001fe200078e020c */
[----:B------:R-:W-:-:S06]  /*0450*/  CS2R R12, SRZ ;  /* 0x00000000000c7805 */ /* 0x000fcc000001ff00 */
[----:B------:R-:W2:Y:S01]  /*0460*/  @!P0 LDG.E.EL.128 R12, desc[UR6][R20.64] ;  /* 0x00000006140c8981 */ /* 0x000ea2000c2e1d00 */
[C---:B------:R-:W-:Y:S01]  /*0470*/  FADD R26, R22.reuse, R26 ;  /* 0x0000001a161a7221 */ /* 0x040fe20000000000 */
[----:B------:R-:W-:Y:S02]  /*0480*/  FADD R30, R22, R30 ;  /* 0x0000001e161e7221 */ /* 0x000fe40000000000 */
[----:B------:R-:W0:Y:S01]  /*0490*/  S2R R22, SR_TID.X ;  /* 0x0000000000167919 */ /* 0x000e220000002100 */
[----:B------:R-:W1:Y:S01]  /*04a0*/  S2UR UR5, SR_CgaCtaId ;  /* 0x00000000000579c3 */ /* 0x000e620000008800 */
[----:B------:R-:W-:-:S07]  /*04b0*/  FADD R27, R23, R27 ;  /* 0x0000001b171b7221 */ /* 0x000fce0000000000 */
[----:B------:R-:W-:Y:S01]  /*04c0*/  BAR.SYNC.DEFER_BLOCKING 0x0 ;  /* 0x0000000000007b1d */ /* 0x000fe20000010000 */
[----:B------:R-:W-:-:S05]  /*04d0*/  FADD R31, R23, R31 ;  /* 0x0000001f171f7221 */ /* 0x000fca0000000000 */
[----:B------:R-:W-:Y:S02]  /*04e0*/  UMOV UR4, 0x400 ;  /* 0x0000040000047882 */ /* 0x000fe40000000000 */
[----:B-1----:R-:W-:Y:S01]  /*04f0*/  UPRMT UR4, UR5, 0x654, UR4 ;  /* 0x0000065405047896 */ /* 0x002fe20008000004 */
[----:B------:R1:W-:Y:S04]  /*0500*/  @!P0 STG.E.128 desc[UR6][R38.64], R24 ;  /* 0x0000001826008986 */ /* 0x0003e8000c101d06 */
[----:B------:R-:W-:Y:S01]  /*0510*/  @!P0 STG.E.128 desc[UR6][R36.64], R28 ;  /* 0x0000001c24008986 */ /* 0x000fe2000c101d06 */
[----:B------:R-:W-:Y:S01]  /*0520*/  LOP3.LUT R33, R34, 0x1c, R33, 0xf8, !PT ;  /* 0x0000001c22217812 */ /* 0x000fe200078ef821 */
[-CC-:B--2---:R-:W-:Y:S01]  /*0530*/  FFMA R23, R24, R8.reuse, R12.reuse ;  /* 0x0000000818177223 */ /* 0x184fe2000000000c */
[----:B------:R-:W-:Y:S01]  /*0540*/  FFMA R35, R28, R8, R12 ;  /* 0x000000081c237223 */ /* 0x000fe2000000000c */
[-CC-:B------:R-:W-:Y:S01]  /*0550*/  FFMA R8, R25, R9.reuse, R13.reuse ;  /* 0x0000000919087223 */ /* 0x180fe2000000000d */
[----:B------:R-:W-:Y:S01]  /*0560*/  FFMA R32, R29, R9, R13 ;  /* 0x000000091d207223 */ /* 0x000fe2000000000d */
[----:B0-----:R-:W-:-:S02]  /*0570*/  SHF.L.U32 R9, R22, 0x7, RZ ;  /* 0x0000000716097819 */ /* 0x001fc400000006ff */
[----:B------:R-:W-:Y:S02]  /*0580*/  SHF.R.U32.HI R12, RZ, 0x3, R22 ;  /* 0x00000003ff0c7819 */ /* 0x000fe40000011616 */
[----:B------:R-:W-:Y:S02]  /*0590*/  LOP3.LUT R9, R9, 0x380, RZ, 0xc0, !PT ;  /* 0x0000038009097812 */ /* 0x000fe400078ec0ff */
[----:B------:R-:W-:Y:S02]  /*05a0*/  SGXT.U32 R20, R12, 0x4 ;  /* 0x000000040c14781a */ /* 0x000fe40000000000 */
[C---:B------:R-:W-:Y:S02]  /*05b0*/  LOP3.LUT R12, R9.reuse, 0x20, RZ, 0xfc, !PT ;  /* 0x00000020090c7812 */ /* 0x040fe400078efcff */
[C---:B------:R-:W-:Y:S02]  /*05c0*/  LOP3.LUT R21, R9.reuse, 0x40, RZ, 0xfc, !PT ;  /* 0x0000004009157812 */ /* 0x040fe400078efcff */
[----:B-1----:R-:W-:-:S02]  /*05d0*/  LOP3.LUT R24, R9, 0x60, RZ, 0xfc, !PT ;  /* 0x0000006009187812 */ /* 0x002fc400078efcff */
[C---:B------:R-:W-:Y:S02]  /*05e0*/  LOP3.LUT R20, R9.reuse, R20, RZ, 0xfc, !PT ;  /* 0x0000001409147212 */ /* 0x040fe400078efcff */
[----:B------:R-:W-:Y:S02]  /*05f0*/  LEA.HI R13, R9, UR4, RZ, 0x1f ;  /* 0x00000004090d7c11 */ /* 0x000fe4000f8ff8ff */
[----:B------:R-:W-:Y:S02]  /*0600*/  LEA.HI R9, R12, UR4, RZ, 0x1f ;  /* 0x000000040c097c11 */ /* 0x000fe4000f8ff8ff */
[----:B------:R-:W-:Y:S02]  /*0610*/  LEA.HI R21, R21, UR4, RZ, 0x1f ;  /* 0x0000000415157c11 */ /* 0x000fe4000f8ff8ff */
[----:B------:R-:W-:Y:S01]  /*0620*/  LEA.HI R25, R24, UR4, RZ, 0x1f ;  /* 0x0000000418197c11 */ /* 0x000fe2000f8ff8ff */
[C---:B------:R-:W-:Y:S01]  /*0630*/  IMAD R13, R20.reuse, 0x4, R13 ;  /* 0x00000004140d7824 */ /* 0x040fe200078e020d */
[C---:B------:R-:W-:Y:S01]  /*0640*/  LEA R12, R20.reuse, R21, 0x2 ;  /* 0x00000015140c7211 */ /* 0x040fe200078e10ff */
[----:B------:R-:W-:-:S02]  /*0650*/  IMAD R9, R20, 0x4, R9 ;  /* 0x0000000414097824 */ /* 0x000fc400078e0209 */
[-CC-:B------:R-:W-:Y:S01]  /*0660*/  FFMA R21, R26, R10.reuse, R14.reuse ;  /* 0x0000000a1a157223 */ /* 0x180fe2000000000e */
[----:B------:R-:W-:Y:S02]  /*0670*/  IMAD R20, R20, 0x4, R25 ;  /* 0x0000000414147824 */ /* 0x000fe400078e0219 */
[----:B------:R-:W-:Y:S01]  /*0680*/  FFMA R25, R30, R10, R14 ;  /* 0x0000000a1e197223 */ /* 0x000fe2000000000e */
[-C--:B------:R-:W-:Y:S01]  /*0690*/  FFMA R10, R27, R11.reuse, R15 ;  /* 0x0000000b1b0a7223 */ /* 0x080fe2000000000f */
[----:B------:R-:W-:Y:S01]  /*06a0*/  FADD R24, R4, R23 ;  /* 0x0000001704187221 */ /* 0x000fe20000000000 */
[----:B------:R-:W-:Y:S01]  /*06b0*/  FADD R26, R16, R35 ;  /* 0x00000023101a7221 */ /* 0x000fe20000000000 */
[----:B------:R-:W-:Y:S01]  /*06c0*/  FADD R16, R5, R8 ;  /* 0x0000000805107221 */ /* 0x000fe20000000000 */
[----:B------:R-:W-:Y:S01]  /*06d0*/  FFMA R14, R31, R11, R15 ;  /* 0x0000000b1f0e7223 */ /* 0x000fe2000000000f */
[----:B------:R-:W-:Y:S01]  /*06e0*/  FADD R21, R6, R21 ;  /* 0x0000001506157221 */ /* 0x000fe20000000000 */
[----:B------:R-:W-:Y:S01]  /*06f0*/  FADD R15, R7, R10 ;  /* 0x0000000a070f7221 */ /* 0x000fe20000000000 */
[----:B------:R-:W-:Y:S01]  /*0700*/  FADD R32, R17, R32 ;  /* 0x0000002011207221 */ /* 0x000fe20000000000 */
[----:B------:R-:W-:Y:S01]  /*0710*/  STS [R13], R24 ;  /* 0x000000180d007388 */ /* 0x000fe20000000800 */
[----:B------:R-:W-:Y:S01]  /*0720*/  FADD R25, R18, R25 ;  /* 0x0000001912197221 */ /* 0x000fe20000000000 */
[----:B------:R-:W-:Y:S01]  /*0730*/  FADD R19, R19, R14 ;  /* 0x0000000e13137221 */ /* 0x000fe20000000000 */
[C---:B------:R-:W-:Y:S01]  /*0740*/  IMAD.SHL.U32 R4, R22.reuse, 0x2, RZ ;  /* 0x0000000216047824 */ /* 0x040fe200078e00ff */
[----:B------:R-:W-:Y:S01]  /*0750*/  STS [R9+0x80], R16 ;  /* 0x0000801009007388 */ /* 0x000fe20000000800 */
[----:B------:R-:W-:Y:S01]  /*0760*/  SHF.L.U32 R8, R22, 0x2, RZ ;  /* 0x0000000216087819 */ /* 0x000fe200000006ff */
[----:B------:R-:W0:Y:S02]  /*0770*/  LDC.64 R10, c[0x0][0x248] ;  /* 0x00009200ff0a7b82 */ /* 0x000e240000000a00 */
[----:B------:R-:W-:Y:S04]  /*0780*/  STS [R12+0x100], R21 ;  /* 0x000100150c007388 */ /* 0x000fe80000000800 */
[----:B------:R-:W-:Y:S04]  /*0790*/  STS [R20+0x180], R15 ;  /* 0x0001800f14007388 */ /* 0x000fe80000000800 */
[----:B------:R-:W-:Y:S04]  /*07a0*/  STS [R13+0x40], R26 ;  /* 0x0000401a0d007388 */ /* 0x000fe80000000800 */
[----:B------:R1:W-:Y:S04]  /*07b0*/  STS [R9+0xc0], R32 ;  /* 0x0000c02009007388 */ /* 0x0003e80000000800 */
[----:B------:R-:W-:Y:S04]  /*07c0*/  STS [R12+0x140], R25 ;  /* 0x000140190c007388 */ /* 0x000fe80000000800 */
[----:B------:R-:W-:Y:S01]  /*07d0*/  STS [R20+0x1c0], R19 ;  /* 0x0001c01314007388 */ /* 0x000fe20000000800 */
[----:B------:R-:W-:-:S02]  /*07e0*/  LOP3.LUT R4, R4, 0xf0, RZ, 0xc0, !PT ;  /* 0x000000f004047812 */ /* 0x000fc400078ec0ff */
[----:B------:R-:W-:-:S03]  /*07f0*/  LOP3.LUT R8, R8, 0x1fc, RZ, 0xc0, !PT ;  /* 0x000001fc08087812 */ /* 0x000fc600078ec0ff */
[----:B------:R-:W-:-:S04]  /*0800*/  VIADD R5, R4, UR4 ;  /* 0x0000000404057c36 */ /* 0x000fc80008000000 */
[----:B------:R-:W-:Y:S01]  /*0810*/  IMAD R5, R8, 0x4, R5 ;  /* 0x0000000408057824 */ /* 0x000fe200078e0205 */
[----:B------:R-:W-:Y:S01]  /*0820*/  BAR.SYNC.DEFER_BLOCKING 0x0 ;  /* 0x0000000000007b1d */ /* 0x000fe20000010000 */
[----:B------:R-:W-:-:S04]  /*0830*/  SHF.R.S32.HI R14, RZ, 0x1a, R3 ;  /* 0x0000001aff0e7819 */ /* 0x000fc80000011403 */
[----:B------:R-:W-:-:S04]  /*0840*/  SGXT R14, R14, 0x1 ;  /* 0x000000010e0e781a */ /* 0x000fc80000000200 */
[----:B------:R-:W-:Y:S01]  /*0850*/  LEA.HI R14, R14, R33, RZ, 0xa ;  /* 0x000000210e0e7211 */ /* 0x000fe200078f50ff */
[----:B------:R-:W2:Y:S03]  /*0860*/  LDS.128 R4, [R5] ;  /* 0x0000000005047984 */ /* 0x000ea60000000c00 */
[C---:B------:R-:W-:Y:S02]  /*0870*/  SHF.L.U32 R3, R14.reuse, 0x7, RZ ;  /* 0x000000070e037819 */ /* 0x040fe400000006ff */
[----:B------:R-:W-:Y:S02]  /*0880*/  LOP3.LUT R14, R14, 0xfffffc00, RZ, 0xc0, !PT ;  /* 0xfffffc000e0e7812 */ /* 0x000fe400078ec0ff */
[----:B-1----:R-:W-:Y:S02]  /*0890*/  LOP3.LUT R9, R3, 0xfffe0000, RZ, 0xc0, !PT ;  /* 0xfffe000003097812 */ /* 0x002fe400078ec0ff */
[----:B------:R-:W-:-:S02]  /*08a0*/  LOP3.LUT R3, R2, R0, RZ, 0xfc, !PT ;  /* 0x0000000002037212 */ /* 0x000fc400078efcff */
[----:B------:R-:W-:Y:S02]  /*08b0*/  LOP3.LUT R0, R2, 0x10, R0, 0xfe, !PT ;  /* 0x0000001002007812 */ /* 0x000fe400078efe00 */
[----:B------:R-:W-:Y:S02]  /*08c0*/  LOP3.LUT R13, R8, 0x200, RZ, 0xfc, !PT ;  /* 0x00000200080d7812 */ /* 0x000fe400078efcff */
[----:B------:R-:W-:Y:S02]  /*08d0*/  IADD3 R9, R9, R33, -R14 ;  /* 0x0000002109097210 */ /* 0x000fe40007ffe80e */
[C---:B------:R-:W-:Y:S02]  /*08e0*/  ISETP.GE.AND P1, PT, R3.reuse, 0x80, PT ;  /* 0x000000800300780c */ /* 0x040fe40003f26270 */
[----:B------:R-:W-:Y:S01]  /*08f0*/  ISETP.GE.AND P0, PT, R0, 0x80, PT ;  /* 0x000000800000780c */ /* 0x000fe20003f06270 */
[----:B------:R-:W-:Y:S01]  /*0900*/  IMAD R3, R3, 0x400, R9 ;  /* 0x0000040003037824 */ /* 0x000fe200078e0209 */
[----:B------:R-:W-:-:S03]  /*0910*/  SHF.R.U32.HI R13, RZ, 0x1, R13 ;  /* 0x00000001ff0d7819 */ /* 0x000fc6000001160d */
[----:B0-----:R-:W-:Y:S01]  /*0920*/  IMAD.WIDE R2, R3, 0x4, R10 ;  /* 0x0000000403027825 */ /* 0x001fe200078e020a */
[----:B------:R-:W-:-:S04]  /*0930*/  LOP3.LUT R13, R13, 0x1f0, RZ, 0xc0, !PT ;  /* 0x000001f00d0d7812 */ /* 0x000fc800078ec0ff */
[----:B------:R-:W-:-:S05]  /*0940*/  IADD3 R13, R13, UR4, RZ ;  /* 0x000000040d0d7c10 */ /* 0x000fca000fffe0ff */
[----:B------:R-:W-:Y:S01]  /*0950*/  IMAD R13, R8, 0x4, R13 ;  /* 0x00000004080d7824 */ /* 0x000fe200078e020d */
[----:B--2---:R0:W-:Y:S02]  /*0960*/  @!P1 STG.E.128 desc[UR6][R2.64], R4 ;  /* 0x0000000402009986 */ /* 0x0041e4000c101d06 */
[----:B0-----:R-:W-:Y:S05]  /*0970*/  @P0 EXIT ;  /* 0x000000000000094d */ /* 0x001fea0003800000 */
[----:B------:R-:W0:Y:S01]  /*0980*/  LDS.128 R12, [R13+0x800] ;  /* 0x000800000d0c7984 */ /* 0x000e220000000c00 */
[----:B------:R-:W-:-:S05]  /*0990*/  LEA R9, R0, R9, 0xa ;  /* 0x0000000900097211 */ /* 0x000fca00078e50ff */
[----:B------:R-:W-:-:S05]  /*09a0*/  IMAD.WIDE R10, R9, 0x4, R10 ;  /* 0x00000004090a7825 */ /* 0x000fca00078e020a */
[----:B0-----:R-:W-:Y:S01]  /*09b0*/  STG.E.128 desc[UR6][R10.64], R12 ;  /* 0x0000000c0a007986 */ /* 0x001fe2000c101d06 */
[----:B------:R-:W-:Y:S05]  /*09c0*/  EXIT ;  /* 0x000000000000794d */ /* 0x000fea0003800000 */
.L_x_0:
[----:B------:R-:W-:-:S00]  /*09d0*/  BRA `(.L_x_0) ;  /* 0xfffffffc00fc7947 */ /* 0x000fc0000383ffff */
[----:B------:R-:W-:-:S00]  /*09e0*/  NOP ;  /* 0x0000000000007918 */ /* 0x000fc00000000000 */
        /* <DEDUP_REMOVED lines=9> */
.L_x_1:


//--------------------- .nv.shared.triton_poi_fused_add_convolution_mul_18 --------------------------
	.section	.nv.shared.triton_poi_fused_add_convolution_mul_18,"aw",@nobits
	.sectionflags	@""
	.align	16
	.zero		1024


//--------------------- .nv.constant0.triton_poi_fused_add_convolution_mul_18 --------------------------
	.section	.nv.constant0.triton_poi_fused_add_convolution_mul_18,"a",@progbits
	.sectionflags	@""
	.align	4
.nv.constant0.triton_poi_fused_add_convolution_mul_18:
	.zero		600
